//
// Generated by NVIDIA NVVM Compiler
//
// Compiler Build ID: CL-36424714
// Cuda compilation tools, release 13.0, V13.0.88
// Based on NVVM 20.0.0
//

.version 9.0
.target sm_100
.address_size 64

	// .globl	_Z10cudaKernelv
.extern .func  (.param .b32 func_retval0) vprintf
(
	.param .b64 vprintf_param_0,
	.param .b64 vprintf_param_1
)
;
.global .align 1 .b8 $str[25] = {72, 101, 108, 108, 111, 32, 102, 114, 111, 109, 32, 67, 85, 68, 65, 32, 107, 101, 114, 110, 101, 108, 33, 10};

.visible .entry _Z10cudaKernelv()
{
	.reg .b32 	%r<3>;
	.reg .b64 	%rd<3>;

	mov.u64 	%rd1, $str;
	cvta.global.u64 	%rd2, %rd1;
	{ // callseq 0, 0
	.param .b64 param0;
	st.param.b64 	[param0], %rd2;
	.param .b64 param1;
	st.param.b64 	[param1], 0;
	.param .b32 retval0;
	call.uni (retval0), 
	vprintf, 
	(
	param0, 
	param1
	);
	ld.param.b32 	%r1, [retval0];
	} // callseq 0
	ret;

}


// ===== COMPILED SASS (sm_100) =====

	.target	sm_100

	.elftype	@"ET_EXEC"


//--------------------- .note.nv.tkinfo           --------------------------
	.section	.note.nv.tkinfo,"",@"SHT_NOTE"
	.sectionflags	@"SHF_NOTE_NV_TKINFO"
	.tkinfo
        /*0018*/ 	.word	0x00000002
        /*0030*/ 	.string	""
        /*0030*/ 	.string	"ptxas"
        /*0030*/ 	.string	"Cuda compilation tools, release 13.0, V13.0.88"
        /*0030*/ 	.string	"Build cuda_13.0.r13.0/compiler.36424714_0"
        /*0030*/ 	.string	"-arch sm_100 -m 64 "



//--------------------- .note.nv.cuinfo           --------------------------
	.section	.note.nv.cuinfo,"",@"SHT_NOTE"
	.sectionflags	@"SHF_NOTE_NV_CUINFO"
        /*0018*/ 	.short	0x0002
        /*001a*/ 	.short	0x0064
        /*001c*/ 	.short	0x0082
	.zero		2


//--------------------- .nv.info                  --------------------------
	.section	.nv.info,"",@"SHT_CUDA_INFO"
	.align	4


	//----- nvinfo : EIATTR_REGCOUNT
	.align		4
        /*0000*/ 	.byte	0x04, 0x2f
        /*0002*/ 	.short	(.L_2 - .L_1)
	.align		4
.L_1:
        /*0004*/ 	.word	index@(_Z10cudaKernelv)
        /*0008*/ 	.word	0x00000018


	//----- nvinfo : EIATTR_FRAME_SIZE
	.align		4
.L_2:
        /*000c*/ 	.byte	0x04, 0x11
        /*000e*/ 	.short	(.L_4 - .L_3)
	.align		4
.L_3:
        /*0010*/ 	.word	index@(_Z10cudaKernelv)
        /*0014*/ 	.word	0x00000000


	//----- nvinfo : EIATTR_MIN_STACK_SIZE
	.align		4
.L_4:
        /*0018*/ 	.byte	0x04, 0x12
        /*001a*/ 	.short	(.L_6 - .L_5)
	.align		4
.L_5:
        /*001c*/ 	.word	index@(_Z10cudaKernelv)
        /*0020*/ 	.word	0x00000000
.L_6:


//--------------------- .nv.compat                --------------------------
	.section	.nv.compat,"",@"SHT_CUDA_COMPAT_INFO"
	.align	4
        /*0000*/ 	.byte	0x02, 0x09, 0x00, 0x00, 0x02, 0x02, 0x01, 0x00, 0x02, 0x05, 0x05, 0x00, 0x03, 0x07, 0x01, 0x01
        /*0010*/ 	.byte	0x02, 0x03, 0x00, 0x00, 0x02, 0x06, 0x01, 0x00, 0x04, 0x0b, 0x08, 0x00, 0x09, 0x00, 0x00, 0x00
        /*0020*/ 	.byte	0x00, 0x00, 0x00, 0x00


//--------------------- .nv.info._Z10cudaKernelv  --------------------------
	.section	.nv.info._Z10cudaKernelv,"",@"SHT_CUDA_INFO"
	.sectionflags	@""
	.align	4


	//----- nvinfo : EIATTR_CUDA_API_VERSION
	.align		4
        /*0000*/ 	.byte	0x04, 0x37
        /*0002*/ 	.short	(.L_8 - .L_7)
.L_7:
        /*0004*/ 	.word	0x00000082


	//----- nvinfo : EIATTR_SPARSE_MMA_MASK
	.align		4
.L_8:
        /*0008*/ 	.byte	0x03, 0x50
        /*000a*/ 	.short	0x0000


	//----- nvinfo : EIATTR_MAXREG_COUNT
	.align		4
        /*000c*/ 	.byte	0x03, 0x1b
        /*000e*/ 	.short	0x00ff


	//----- nvinfo : EIATTR_EXTERNS
	.align		4
        /*0010*/ 	.byte	0x04, 0x0f
        /*0012*/ 	.short	(.L_10 - .L_9)


	//   ....[0]....
	.align		4
.L_9:
        /*0014*/ 	.word	index@(vprintf)


	//----- nvinfo : EIATTR_MERCURY_ISA_VERSION
	.align		4
.L_10:
        /*0018*/ 	.byte	0x03, 0x5f
        /*001a*/ 	.short	0x0101


	//----- nvinfo : EIATTR_VRC_CTA_INIT_COUNT
	.align		4
        /*001c*/ 	.byte	0x02, 0x4a
	.zero		1
	.zero		1


	//----- nvinfo : EIATTR_SYSCALL_OFFSETS
	.align		4
        /*0020*/ 	.byte	0x04, 0x46
        /*0022*/ 	.short	(.L_12 - .L_11)


	//   ....[0]....
.L_11:
        /*0024*/ 	.word	0x00000080


	//----- nvinfo : EIATTR_EXIT_INSTR_OFFSETS
	.align		4
.L_12:
        /*0028*/ 	.byte	0x04, 0x1c
        /*002a*/ 	.short	(.L_14 - .L_13)


	//   ....[0]....
.L_13:
        /*002c*/ 	.word	0x00000090


	//----- nvinfo : EIATTR_SW_WAR
	.align		4
.L_14:
        /*0030*/ 	.byte	0x04, 0x36
        /*0032*/ 	.short	(.L_16 - .L_15)
.L_15:
        /*0034*/ 	.word	0x00000008
.L_16:


//--------------------- .nv.callgraph             --------------------------
	.section	.nv.callgraph,"",@"SHT_CUDA_CALLGRAPH"
	.align	4
	.sectionentsize	8
	.align		4
        /*0000*/ 	.word	0x00000000
	.align		4
        /*0004*/ 	.word	0xffffffff
	.align		4
        /*0008*/ 	.word	index@(_Z10cudaKernelv)
	.align		4
        /*000c*/ 	.word	index@(vprintf)
	.align		4
        /*0010*/ 	.word	0x00000000
	.align		4
        /*0014*/ 	.word	0xfffffffe
	.align		4
        /*0018*/ 	.word	0x00000000
	.align		4
        /*001c*/ 	.word	0xfffffffd
	.align		4
        /*0020*/ 	.word	0x00000000
	.align		4
        /*0024*/ 	.word	0xfffffffc


//--------------------- .nv.constant4             --------------------------
	.section	.nv.constant4,"a",@progbits
	.align	8
	.align		8
.nv.constant4:
        /*0000*/ 	.dword	vprintf
	.align		8
        /*0008*/ 	.dword	$str


//--------------------- .text._Z10cudaKernelv     --------------------------
	.section	.text._Z10cudaKernelv,"ax",@progbits
	.align	128
        .global         _Z10cudaKernelv
        .type           _Z10cudaKernelv,@function
        .size           _Z10cudaKernelv,(.L_x_2 - _Z10cudaKernelv)
        .other          _Z10cudaKernelv,@"STO_CUDA_ENTRY STV_DEFAULT"
_Z10cudaKernelv:
.text._Z10cudaKernelv:
[----:B------:R-:W0:Y:S01]  /*0000*/  LDC R1, c[0x0][0x37c] ;  /* 0x0000df00ff017b82 */ /* 0x000e220000000800 */
[----:B------:R-:W-:Y:S01]  /*0010*/  MOV R0, 0x0 ;  /* 0x0000000000007802 */ /* 0x000fe20000000f00 */
[----:B------:R-:W1:Y:S01]  /*0020*/  LDCU.64 UR4, c[0x4][0x8] ;  /* 0x01000100ff0477ac */ /* 0x000e620008000a00 */
[----:B------:R-:W-:-:S05]  /*0030*/  CS2R R6, SRZ ;  /* 0x0000000000067805 */ /* 0x000fca000001ff00 */
[----:B------:R2:W3:Y:S01]  /*0040*/  LDC.64 R2, c[0x4][R0] ;  /* 0x0100000000027b82 */ /* 0x0004e20000000a00 */
[----:B-1----:R-:W-:Y:S02]  /*0050*/  IMAD.U32 R4, RZ, RZ, UR4 ;  /* 0x00000004ff047e24 */ /* 0x002fe4000f8e00ff */
[----:B--2---:R-:W-:-:S07]  /*0060*/  IMAD.U32 R5, RZ, RZ, UR5 ;  /* 0x00000005ff057e24 */ /* 0x004fce000f8e00ff */
[----:B------:R-:W-:-:S07]  /*0070*/  LEPC R20, `(.L_x_0) ;  /* 0x000000001014794e */ /* 0x000fce0000000000 */
[----:B0--3--:R-:W-:Y:S05]  /*0080*/  CALL.ABS.NOINC R2 ;  /* 0x0000000002007343 */ /* 0x009fea0003c00000 */
.L_x_0:
[----:B------:R-:W-:Y:S05]  /*0090*/  EXIT ;  /* 0x000000000000794d */ /* 0x000fea0003800000 */
.L_x_1:
[----:B------:R-:W-:-:S00]  /*00a0*/  BRA `(.L_x_1) ;  /* 0xfffffffc00fc7947 */ /* 0x000fc0000383ffff */
[----:B------:R-:W-:-:S00]  /*00b0*/  NOP ;  /* 0x0000000000007918 */ /* 0x000fc00000000000 */
        /* <DEDUP_REMOVED lines=12> */
.L_x_2:


//--------------------- .nv.global.init           --------------------------
	.section	.nv.global.init,"aw",@progbits
.nv.global.init:
	.type		$str,@object
	.size		$str,(.L_0 - $str)
$str:
        /*0000*/ 	.byte	0x48, 0x65, 0x6c, 0x6c, 0x6f, 0x20, 0x66, 0x72, 0x6f, 0x6d, 0x20, 0x43, 0x55, 0x44, 0x41, 0x20
        /*0010*/ 	.byte	0x6b, 0x65, 0x72, 0x6e, 0x65, 0x6c, 0x21, 0x0a, 0x00
.L_0:


//--------------------- .nv.shared.reserved.0     --------------------------
	.section	.nv.shared.reserved.0,"aw",@nobits
	.weak		__nv_reservedSMEM_offset_0_alias
	.size		__nv_reservedSMEM_offset_0_alias, 0, 64
	.other		__nv_reservedSMEM_offset_0_alias,@"STO_CUDA_RESERVED_SHARED STV_DEFAULT"
__nv_reservedSMEM_offset_0_alias:
	.zero		0
	.zero		64


//--------------------- .nv.constant0._Z10cudaKernelv --------------------------
	.section	.nv.constant0._Z10cudaKernelv,"a",@progbits
	.sectionflags	@""
	.align	4
.nv.constant0._Z10cudaKernelv:
	.zero		896


//--------------------- SYMBOLS --------------------------

	.type		.nv.reservedSmem.offset0,@object
	.size		.nv.reservedSmem.offset0,0x4
	.type		vprintf,@function
